	.headerflags	@"EF_CUDA_TEXMODE_UNIFIED EF_CUDA_64BIT_ADDRESS EF_CUDA_ACCELERATORS EF_CUDA_SM90 EF_CUDA_VIRTUAL_SM(EF_CUDA_SM90)"
	.elftype	@"ET_EXEC"


//--------------------- .nv.info                  --------------------------
	.section	.nv.info,"",@"SHT_CUDA_INFO"
	.align	4


	//----- nvinfo : EIATTR_REGCOUNT
	.align		4
        /*0000*/ 	.byte	0x04, 0x2f
        /*0002*/ 	.short	(.L_1 - .L_0)
	.align		4
.L_0:
        /*0004*/ 	.word	index@(triton_poi_fused_add_5)
        /*0008*/ 	.word	0x00000018


	//----- nvinfo : EIATTR_MIN_STACK_SIZE
	.align		4
.L_1:
        /*000c*/ 	.byte	0x04, 0x12
        /*000e*/ 	.short	(.L_3 - .L_2)
	.align		4
.L_2:
        /*0010*/ 	.word	index@(triton_poi_fused_add_5)
        /*0014*/ 	.word	0x00000000


	//----- nvinfo : EIATTR_FRAME_SIZE
	.align		4
.L_3:
        /*0018*/ 	.byte	0x04, 0x11
        /*001a*/ 	.short	(.L_5 - .L_4)
	.align		4
.L_4:
        /*001c*/ 	.word	index@(triton_poi_fused_add_5)
        /*0020*/ 	.word	0x00000000


	//----- nvinfo : EIATTR_MIN_STACK_SIZE
	.align		4
.L_5:
        /*0024*/ 	.byte	0x04, 0x12
        /*0026*/ 	.short	(.L_7 - .L_6)
	.align		4
.L_6:
        /*0028*/ 	.word	index@(triton_poi_fused_add_5)
        /*002c*/ 	.word	0x00000000
.L_7:


//--------------------- .nv.info.triton_poi_fused_add_5 --------------------------
	.section	.nv.info.triton_poi_fused_add_5,"",@"SHT_CUDA_INFO"
	.sectionflags	@""
	.align	4


	//----- nvinfo : EIATTR_CUDA_API_VERSION
	.align		4
        /*0000*/ 	.byte	0x04, 0x37
        /*0002*/ 	.short	(.L_9 - .L_8)
.L_8:
        /*0004*/ 	.word	0x0000007c


	//----- nvinfo : EIATTR_KPARAM_INFO
	.align		4
.L_9:
        /*0008*/ 	.byte	0x04, 0x17
        /*000a*/ 	.short	(.L_11 - .L_10)
.L_10:
        /*000c*/ 	.word	0x00000000
        /*0010*/ 	.short	0x0005
        /*0012*/ 	.short	0x0028
        /*0014*/ 	.byte	0x00, 0xf0, 0x11, 0x00


	//----- nvinfo : EIATTR_KPARAM_INFO
	.align		4
.L_11:
        /*0018*/ 	.byte	0x04, 0x17
        /*001a*/ 	.short	(.L_13 - .L_12)
.L_12:
        /*001c*/ 	.word	0x00000000
        /*0020*/ 	.short	0x0004
        /*0022*/ 	.short	0x0020
        /*0024*/ 	.byte	0x00, 0xf4, 0x21, 0x00


	//----- nvinfo : EIATTR_KPARAM_INFO
	.align		4
.L_13:
        /*0028*/ 	.byte	0x04, 0x17
        /*002a*/ 	.short	(.L_15 - .L_14)
.L_14:
        /*002c*/ 	.word	0x00000000
        /*0030*/ 	.short	0x0003
        /*0032*/ 	.short	0x0018
        /*0034*/ 	.byte	0x00, 0xf4, 0x21, 0x00


	//----- nvinfo : EIATTR_KPARAM_INFO
	.align		4
.L_15:
        /*0038*/ 	.byte	0x04, 0x17
        /*003a*/ 	.short	(.L_17 - .L_16)
.L_16:
        /*003c*/ 	.word	0x00000000
        /*0040*/ 	.short	0x0002
        /*0042*/ 	.short	0x0010
        /*0044*/ 	.byte	0x00, 0xf4, 0x21, 0x00


	//----- nvinfo : EIATTR_KPARAM_INFO
	.align		4
.L_17:
        /*0048*/ 	.byte	0x04, 0x17
        /*004a*/ 	.short	(.L_19 - .L_18)
.L_18:
        /*004c*/ 	.word	0x00000000
        /*0050*/ 	.short	0x0001
        /*0052*/ 	.short	0x0008
        /*0054*/ 	.byte	0x00, 0xf4, 0x21, 0x00


	//----- nvinfo : EIATTR_KPARAM_INFO
	.align		4
.L_19:
        /*0058*/ 	.byte	0x04, 0x17
        /*005a*/ 	.short	(.L_21 - .L_20)
.L_20:
        /*005c*/ 	.word	0x00000000
        /*0060*/ 	.short	0x0000
        /*0062*/ 	.short	0x0000
        /*0064*/ 	.byte	0x00, 0xf4, 0x21, 0x00


	//----- nvinfo : EIATTR_SPARSE_MMA_MASK
	.align		4
.L_21:
        /*0068*/ 	.byte	0x03, 0x50
        /*006a*/ 	.short	0x0000


	//----- nvinfo : EIATTR_MAXREG_COUNT
	.align		4
        /*006c*/ 	.byte	0x03, 0x1b
        /*006e*/ 	.short	0x00ff


	//----- nvinfo : EIATTR_EXIT_INSTR_OFFSETS
	.align		4
        /*0070*/ 	.byte	0x04, 0x1c
        /*0072*/ 	.short	(.L_23 - .L_22)


	//   ....[0]....
.L_22:
        /*0074*/ 	.word	0x00000240


	//   ....[1]....
        /*0078*/ 	.word	0x00000260


	//----- nvinfo : EIATTR_REQNTID
	.align		4
.L_23:
        /*007c*/ 	.byte	0x04, 0x10
        /*007e*/ 	.short	(.L_25 - .L_24)
.L_24:
        /*0080*/ 	.word	0x00000080
        /*0084*/ 	.word	0x00000001
        /*0088*/ 	.word	0x00000001


	//----- nvinfo : EIATTR_CBANK_PARAM_SIZE
	.align		4
.L_25:
        /*008c*/ 	.byte	0x03, 0x19
        /*008e*/ 	.short	0x002c


	//----- nvinfo : EIATTR_PARAM_CBANK
	.align		4
        /*0090*/ 	.byte	0x04, 0x0a
        /*0092*/ 	.short	(.L_27 - .L_26)
	.align		4
.L_26:
        /*0094*/ 	.word	index@(.nv.constant0.triton_poi_fused_add_5)
        /*0098*/ 	.short	0x0210
        /*009a*/ 	.short	0x002c


	//----- nvinfo : EIATTR_SW_WAR
	.align		4
.L_27:
        /*009c*/ 	.byte	0x04, 0x36
        /*009e*/ 	.short	(.L_29 - .L_28)
.L_28:
        /*00a0*/ 	.word	0x00000008
.L_29:


//--------------------- .nv.callgraph             --------------------------
	.section	.nv.callgraph,"",@"SHT_CUDA_CALLGRAPH"
	.align	4
	.sectionentsize	8
	.align		4
        /*0000*/ 	.word	0x00000000
	.align		4
        /*0004*/ 	.word	0xffffffff
	.align		4
        /*0008*/ 	.word	0x00000000
	.align		4
        /*000c*/ 	.word	0xfffffffe
	.align		4
        /*0010*/ 	.word	0x00000000
	.align		4
        /*0014*/ 	.word	0xfffffffd
	.align		4
        /*0018*/ 	.word	0x00000000
	.align		4
        /*001c*/ 	.word	0xfffffffc


//--------------------- .text.triton_poi_fused_add_5 --------------------------
	.section	.text.triton_poi_fused_add_5,"ax",@progbits
	.align	128
        .global         triton_poi_fused_add_5
        .type           triton_poi_fused_add_5,@function
        .size           triton_poi_fused_add_5,(.L_x_1 - triton_poi_fused_add_5)
        .other          triton_poi_fused_add_5,@"STO_CUDA_ENTRY STV_DEFAULT"
triton_poi_fused_add_5:
.text.triton_poi_fused_add_5:
[----:B------:R-:W0:Y:S01]  /*0000*/  LDC R1, c[0x0][0x28] ;  /* 0x00000a00ff017b82 */ /* 0x000e220000000800 */
[----:B------:R-:W1:Y:S07]  /*0010*/  S2R R0, SR_TID.X ;  /* 0x0000000000007919 */ /* 0x000e6e0000002100 */
[----:B------:R-:W2:Y:S01]  /*0020*/  LDC.64 R12, c[0x0][0x218] ;  /* 0x00008600ff0c7b82 */ /* 0x000ea20000000a00 */
[----:B------:R-:W-:Y:S02]  /*0030*/  CS2R R2, SRZ ;  /* 0x0000000000027805 */ /* 0x000fe4000001ff00 */
[----:B------:R-:W-:Y:S01]  /*0040*/  CS2R R4, SRZ ;  /* 0x0000000000047805 */ /* 0x000fe2000001ff00 */
[----:B------:R-:W3:Y:S01]  /*0050*/  S2R R21, SR_CTAID.X ;  /* 0x0000000000157919 */ /* 0x000ee20000002500 */
[----:B------:R-:W-:-:S03]  /*0060*/  ULDC.64 UR4, c[0x0][0x208] ;  /* 0x0000820000047ab9 */ /* 0x000fc60000000a00 */
[----:B------:R-:W4:Y:S08]  /*0070*/  LDC.64 R6, c[0x0][0x210] ;  /* 0x00008400ff067b82 */ /* 0x000f300000000a00 */
[----:B------:R-:W5:Y:S08]  /*0080*/  LDC.64 R14, c[0x0][0x220] ;  /* 0x00008800ff0e7b82 */ /* 0x000f700000000a00 */
[----:B------:R-:W5:Y:S01]  /*0090*/  LDC.64 R16, c[0x0][0x228] ;  /* 0x00008a00ff107b82 */ /* 0x000f620000000a00 */
[----:B-1----:R-:W-:-:S07]  /*00a0*/  SHF.L.U32 R0, R0, 0x1, RZ ;  /* 0x0000000100007819 */ /* 0x002fce00000006ff */
[----:B------:R-:W1:Y:S01]  /*00b0*/  LDC.64 R18, c[0x0][0x230] ;  /* 0x00008c00ff127b82 */ /* 0x000e620000000a00 */
[----:B------:R-:W-:-:S04]  /*00c0*/  LOP3.LUT R0, R0, 0xfe, RZ, 0xc0, !PT ;  /* 0x000000fe00007812 */ /* 0x000fc800078ec0ff */
[----:B---3--:R-:W-:-:S04]  /*00d0*/  LEA R21, R21, R0, 0x8 ;  /* 0x0000000015157211 */ /* 0x008fc800078e40ff */
[C---:B------:R-:W-:Y:S01]  /*00e0*/  ISETP.GE.AND P0, PT, R21.reuse, 0x90, PT ;  /* 0x000000901500780c */ /* 0x040fe20003f06270 */
[----:B--2---:R-:W-:Y:S01]  /*00f0*/  IMAD.WIDE R12, R21, 0x4, R12 ;  /* 0x00000004150c7825 */ /* 0x004fe200078e020c */
[----:B------:R-:W-:-:S03]  /*0100*/  CS2R R8, SRZ ;  /* 0x0000000000087805 */ /* 0x000fc6000001ff00 */
[----:B----4-:R-:W-:Y:S01]  /*0110*/  IMAD.WIDE R6, R21, 0x4, R6 ;  /* 0x0000000415067825 */ /* 0x010fe200078e0206 */
[----:B------:R-:W-:-:S03]  /*0120*/  CS2R R10, SRZ ;  /* 0x00000000000a7805 */ /* 0x000fc6000001ff00 */
[----:B-----5:R-:W-:-:S04]  /*0130*/  IMAD.WIDE R14, R21, 0x4, R14 ;  /* 0x00000004150e7825 */ /* 0x020fc800078e020e */
[----:B------:R-:W2:Y:S01]  /*0140*/  @!P0 LDG.E.64 R2, desc[UR4][R12.64] ;  /* 0x000000040c028981 */ /* 0x000ea2000c1e1b00 */
[----:B0-----:R-:W-:-:S03]  /*0150*/  IMAD.WIDE R16, R21, 0x4, R16 ;  /* 0x0000000415107825 */ /* 0x001fc600078e0210 */
[----:B------:R-:W2:Y:S01]  /*0160*/  @!P0 LDG.E.64 R4, desc[UR4][R6.64] ;  /* 0x0000000406048981 */ /* 0x000ea2000c1e1b00 */
[----:B-1----:R-:W-:Y:S01]  /*0170*/  IMAD.WIDE R18, R21, 0x4, R18 ;  /* 0x0000000415127825 */ /* 0x002fe200078e0212 */
[----:B------:R-:W-:Y:S02]  /*0180*/  CS2R R20, SRZ ;  /* 0x0000000000147805 */ /* 0x000fe4000001ff00 */
[----:B------:R-:W3:Y:S04]  /*0190*/  @!P0 LDG.E.64 R8, desc[UR4][R14.64] ;  /* 0x000000040e088981 */ /* 0x000ee8000c1e1b00 */
[----:B------:R-:W4:Y:S04]  /*01a0*/  @!P0 LDG.E.64 R10, desc[UR4][R16.64] ;  /* 0x00000004100a8981 */ /* 0x000f28000c1e1b00 */
[----:B------:R-:W5:Y:S01]  /*01b0*/  @!P0 LDG.E.64 R20, desc[UR4][R18.64] ;  /* 0x0000000412148981 */ /* 0x000f62000c1e1b00 */
[----:B--2---:R-:W-:Y:S01]  /*01c0*/  FADD R13, R4, R2 ;  /* 0x00000002040d7221 */ /* 0x004fe20000000000 */
[----:B------:R-:W-:-:S03]  /*01d0*/  FADD R0, R5, R3 ;  /* 0x0000000305007221 */ /* 0x000fc60000000000 */
[----:B---3--:R-:W-:Y:S01]  /*01e0*/  FADD R13, R13, R8 ;  /* 0x000000080d0d7221 */ /* 0x008fe20000000000 */
[----:B------:R-:W-:-:S03]  /*01f0*/  FADD R0, R0, R9 ;  /* 0x0000000900007221 */ /* 0x000fc60000000000 */
[----:B----4-:R-:W-:Y:S01]  /*0200*/  FADD R13, R13, R10 ;  /* 0x0000000a0d0d7221 */ /* 0x010fe20000000000 */
[----:B------:R-:W-:-:S03]  /*0210*/  FADD R0, R0, R11 ;  /* 0x0000000b00007221 */ /* 0x000fc60000000000 */
[----:B-----5:R-:W-:Y:S01]  /*0220*/  FADD R20, R13, R20 ;  /* 0x000000140d147221 */ /* 0x020fe20000000000 */
[----:B------:R-:W-:Y:S01]  /*0230*/  FADD R21, R0, R21 ;  /* 0x0000001500157221 */ /* 0x000fe20000000000 */
[----:B------:R-:W-:Y:S06]  /*0240*/  @P0 EXIT ;  /* 0x000000000000094d */ /* 0x000fec0003800000 */
[----:B------:R-:W-:Y:S01]  /*0250*/  STG.E.64 desc[UR4][R6.64], R20 ;  /* 0x0000001406007986 */ /* 0x000fe2000c101b04 */
[----:B------:R-:W-:Y:S05]  /*0260*/  EXIT ;  /* 0x000000000000794d */ /* 0x000fea0003800000 */
.L_x_0:
[----:B------:R-:W-:-:S00]  /*0270*/  BRA `(.L_x_0) ;  /* 0xfffffffc00fc7947 */ /* 0x000fc0000383ffff */
[----:B------:R-:W-:-:S00]  /*0280*/  NOP ;  /* 0x0000000000007918 */ /* 0x000fc00000000000 */
[----:B------:R-:W-:-:S00]  /*0290*/  NOP ;  /* 0x0000000000007918 */ /* 0x000fc00000000000 */
[----:B------:R-:W-:-:S00]  /*02a0*/  NOP ;  /* 0x0000000000007918 */ /* 0x000fc00000000000 */
[----:B------:R-:W-:-:S00]  /*02b0*/  NOP ;  /* 0x0000000000007918 */ /* 0x000fc00000000000 */
[----:B------:R-:W-:-:S00]  /*02c0*/  NOP ;  /* 0x0000000000007918 */ /* 0x000fc00000000000 */
[----:B------:R-:W-:-:S00]  /*02d0*/  NOP ;  /* 0x0000000000007918 */ /* 0x000fc00000000000 */
[----:B------:R-:W-:-:S00]  /*02e0*/  NOP ;  /* 0x0000000000007918 */ /* 0x000fc00000000000 */
[----:B------:R-:W-:-:S00]  /*02f0*/  NOP ;  /* 0x0000000000007918 */ /* 0x000fc00000000000 */
.L_x_1:


//--------------------- .nv.constant0.triton_poi_fused_add_5 --------------------------
	.section	.nv.constant0.triton_poi_fused_add_5,"a",@progbits
	.sectionflags	@""
	.align	4
.nv.constant0.triton_poi_fused_add_5:
	.zero		572
